	.headerflags	@"EF_CUDA_TEXMODE_UNIFIED EF_CUDA_64BIT_ADDRESS EF_CUDA_ACCELERATORS EF_CUDA_SM90 EF_CUDA_VIRTUAL_SM(EF_CUDA_SM90)"
	.elftype	@"ET_EXEC"


//--------------------- .nv.info                  --------------------------
	.section	.nv.info,"",@"SHT_CUDA_INFO"
	.align	4


	//----- nvinfo : EIATTR_REGCOUNT
	.align		4
        /*0000*/ 	.byte	0x04, 0x2f
        /*0002*/ 	.short	(.L_1 - .L_0)
	.align		4
.L_0:
        /*0004*/ 	.word	index@(triton_poi_fused_add_convolution_2)
        /*0008*/ 	.word	0x00000020


	//----- nvinfo : EIATTR_MIN_STACK_SIZE
	.align		4
.L_1:
        /*000c*/ 	.byte	0x04, 0x12
        /*000e*/ 	.short	(.L_3 - .L_2)
	.align		4
.L_2:
        /*0010*/ 	.word	index@(triton_poi_fused_add_convolution_2)
        /*0014*/ 	.word	0x00000000


	//----- nvinfo : EIATTR_FRAME_SIZE
	.align		4
.L_3:
        /*0018*/ 	.byte	0x04, 0x11
        /*001a*/ 	.short	(.L_5 - .L_4)
	.align		4
.L_4:
        /*001c*/ 	.word	index@(triton_poi_fused_add_convolution_2)
        /*0020*/ 	.word	0x00000000


	//----- nvinfo : EIATTR_MIN_STACK_SIZE
	.align		4
.L_5:
        /*0024*/ 	.byte	0x04, 0x12
        /*0026*/ 	.short	(.L_7 - .L_6)
	.align		4
.L_6:
        /*0028*/ 	.word	index@(triton_poi_fused_add_convolution_2)
        /*002c*/ 	.word	0x00000000
.L_7:


//--------------------- .nv.info.triton_poi_fused_add_convolution_2 --------------------------
	.section	.nv.info.triton_poi_fused_add_convolution_2,"",@"SHT_CUDA_INFO"
	.sectionflags	@""
	.align	4


	//----- nvinfo : EIATTR_CUDA_API_VERSION
	.align		4
        /*0000*/ 	.byte	0x04, 0x37
        /*0002*/ 	.short	(.L_9 - .L_8)
.L_8:
        /*0004*/ 	.word	0x0000007c


	//----- nvinfo : EIATTR_KPARAM_INFO
	.align		4
.L_9:
        /*0008*/ 	.byte	0x04, 0x17
        /*000a*/ 	.short	(.L_11 - .L_10)
.L_10:
        /*000c*/ 	.word	0x00000000
        /*0010*/ 	.short	0x0005
        /*0012*/ 	.short	0x0024
        /*0014*/ 	.byte	0x00, 0xf0, 0x11, 0x00


	//----- nvinfo : EIATTR_KPARAM_INFO
	.align		4
.L_11:
        /*0018*/ 	.byte	0x04, 0x17
        /*001a*/ 	.short	(.L_13 - .L_12)
.L_12:
        /*001c*/ 	.word	0x00000000
        /*0020*/ 	.short	0x0004
        /*0022*/ 	.short	0x0020
        /*0024*/ 	.byte	0x00, 0xf0, 0x11, 0x00


	//----- nvinfo : EIATTR_KPARAM_INFO
	.align		4
.L_13:
        /*0028*/ 	.byte	0x04, 0x17
        /*002a*/ 	.short	(.L_15 - .L_14)
.L_14:
        /*002c*/ 	.word	0x00000000
        /*0030*/ 	.short	0x0003
        /*0032*/ 	.short	0x0018
        /*0034*/ 	.byte	0x00, 0xf4, 0x21, 0x00


	//----- nvinfo : EIATTR_KPARAM_INFO
	.align		4
.L_15:
        /*0038*/ 	.byte	0x04, 0x17
        /*003a*/ 	.short	(.L_17 - .L_16)
.L_16:
        /*003c*/ 	.word	0x00000000
        /*0040*/ 	.short	0x0002
        /*0042*/ 	.short	0x0010
        /*0044*/ 	.byte	0x00, 0xf4, 0x21, 0x00


	//----- nvinfo : EIATTR_KPARAM_INFO
	.align		4
.L_17:
        /*0048*/ 	.byte	0x04, 0x17
        /*004a*/ 	.short	(.L_19 - .L_18)
.L_18:
        /*004c*/ 	.word	0x00000000
        /*0050*/ 	.short	0x0001
        /*0052*/ 	.short	0x0008
        /*0054*/ 	.byte	0x00, 0xf4, 0x21, 0x00


	//----- nvinfo : EIATTR_KPARAM_INFO
	.align		4
.L_19:
        /*0058*/ 	.byte	0x04, 0x17
        /*005a*/ 	.short	(.L_21 - .L_20)
.L_20:
        /*005c*/ 	.word	0x00000000
        /*0060*/ 	.short	0x0000
        /*0062*/ 	.short	0x0000
        /*0064*/ 	.byte	0x00, 0xf4, 0x21, 0x00


	//----- nvinfo : EIATTR_SPARSE_MMA_MASK
	.align		4
.L_21:
        /*0068*/ 	.byte	0x03, 0x50
        /*006a*/ 	.short	0x0000


	//----- nvinfo : EIATTR_MAXREG_COUNT
	.align		4
        /*006c*/ 	.byte	0x03, 0x1b
        /*006e*/ 	.short	0x00ff


	//----- nvinfo : EIATTR_EXIT_INSTR_OFFSETS
	.align		4
        /*0070*/ 	.byte	0x04, 0x1c
        /*0072*/ 	.short	(.L_23 - .L_22)


	//   ....[0]....
.L_22:
        /*0074*/ 	.word	0x000007e0


	//----- nvinfo : EIATTR_REQNTID
	.align		4
.L_23:
        /*0078*/ 	.byte	0x04, 0x10
        /*007a*/ 	.short	(.L_25 - .L_24)
.L_24:
        /*007c*/ 	.word	0x00000080
        /*0080*/ 	.word	0x00000001
        /*0084*/ 	.word	0x00000001


	//----- nvinfo : EIATTR_CBANK_PARAM_SIZE
	.align		4
.L_25:
        /*0088*/ 	.byte	0x03, 0x19
        /*008a*/ 	.short	0x0028


	//----- nvinfo : EIATTR_PARAM_CBANK
	.align		4
        /*008c*/ 	.byte	0x04, 0x0a
        /*008e*/ 	.short	(.L_27 - .L_26)
	.align		4
.L_26:
        /*0090*/ 	.word	index@(.nv.constant0.triton_poi_fused_add_convolution_2)
        /*0094*/ 	.short	0x0210
        /*0096*/ 	.short	0x0028


	//----- nvinfo : EIATTR_SW_WAR
	.align		4
.L_27:
        /*0098*/ 	.byte	0x04, 0x36
        /*009a*/ 	.short	(.L_29 - .L_28)
.L_28:
        /*009c*/ 	.word	0x00000008
.L_29:


//--------------------- .nv.callgraph             --------------------------
	.section	.nv.callgraph,"",@"SHT_CUDA_CALLGRAPH"
	.align	4
	.sectionentsize	8
	.align		4
        /*0000*/ 	.word	0x00000000
	.align		4
        /*0004*/ 	.word	0xffffffff
	.align		4
        /*0008*/ 	.word	0x00000000
	.align		4
        /*000c*/ 	.word	0xfffffffe
	.align		4
        /*0010*/ 	.word	0x00000000
	.align		4
        /*0014*/ 	.word	0xfffffffd
	.align		4
        /*0018*/ 	.word	0x00000000
	.align		4
        /*001c*/ 	.word	0xfffffffc


//--------------------- .text.triton_poi_fused_add_convolution_2 --------------------------
	.section	.text.triton_poi_fused_add_convolution_2,"ax",@progbits
	.sectionflags	@"SHF_BARRIERS=1"
	.align	128
        .global         triton_poi_fused_add_convolution_2
        .type           triton_poi_fused_add_convolution_2,@function
        .size           triton_poi_fused_add_convolution_2,(.L_x_1 - triton_poi_fused_add_convolution_2)
        .other          triton_poi_fused_add_convolution_2,@"STO_CUDA_ENTRY STV_DEFAULT"
triton_poi_fused_add_convolution_2:
.text.triton_poi_fused_add_convolution_2:
[----:B------:R-:W-:Y:S01]  /*0000*/  LDC R1, c[0x0][0x28] ;  /* 0x00000a00ff017b82 */ /* 0x000fe20000000800 */
[----:B------:R-:W1:Y:S07]  /*0010*/  S2R R16, SR_TID.X ;  /* 0x0000000000107919 */ /* 0x000e6e0000002100 */
[----:B------:R-:W2:Y:S01]  /*0020*/  LDC.64 R4, c[0x0][0x218] ;  /* 0x00008600ff047b82 */ /* 0x000ea20000000a00 */
[----:B------:R-:W-:Y:S01]  /*0030*/  ULDC.64 UR6, c[0x0][0x208] ;  /* 0x0000820000067ab9 */ /* 0x000fe20000000a00 */
[----:B------:R-:W3:Y:S01]  /*0040*/  S2R R6, SR_CTAID.Y ;  /* 0x0000000000067919 */ /* 0x000ee20000002600 */
[----:B------:R-:W4:Y:S05]  /*0050*/  S2R R23, SR_CTAID.X ;  /* 0x0000000000177919 */ /* 0x000f2a0000002500 */
[----:B------:R-:W5:Y:S08]  /*0060*/  LDC.64 R2, c[0x0][0x210] ;  /* 0x00008400ff027b82 */ /* 0x000f700000000a00 */
[----:B------:R-:W4:Y:S01]  /*0070*/  LDC.64 R20, c[0x0][0x220] ;  /* 0x00008800ff147b82 */ /* 0x000f220000000a00 */
[----:B-1----:R-:W-:-:S02]  /*0080*/  SHF.L.U32 R22, R16, 0x2, RZ ;  /* 0x0000000210167819 */ /* 0x002fc400000006ff */
[----:B---3--:R-:W-:Y:S02]  /*0090*/  SHF.L.U32 R29, R6, 0xa, RZ ;  /* 0x0000000a061d7819 */ /* 0x008fe400000006ff */
[----:B------:R-:W-:Y:S02]  /*00a0*/  LOP3.LUT R22, R22, 0x1fc, RZ, 0xc0, !PT ;  /* 0x000001fc16167812 */ /* 0x000fe400078ec0ff */
[----:B------:R-:W-:Y:S02]  /*00b0*/  SHF.R.S32.HI R8, RZ, 0x15, R6 ;  /* 0x00000015ff087819 */ /* 0x000fe40000011406 */
[----:B------:R-:W-:-:S04]  /*00c0*/  LOP3.LUT R0, R29, R22, RZ, 0xfc, !PT ;  /* 0x000000161d007212 */ /* 0x000fc800078efcff */
[----:B------:R-:W-:-:S04]  /*00d0*/  SHF.R.S32.HI R7, RZ, 0x1f, R0 ;  /* 0x0000001fff077819 */ /* 0x000fc80000011400 */
[----:B------:R-:W-:-:S04]  /*00e0*/  LEA.HI R7, R7, R0, RZ, 0x9 ;  /* 0x0000000007077211 */ /* 0x000fc800078f48ff */
[C---:B------:R-:W-:Y:S02]  /*00f0*/  LOP3.LUT R9, R7.reuse, 0xfffffe00, RZ, 0xc0, !PT ;  /* 0xfffffe0007097812 */ /* 0x040fe400078ec0ff */
[----:B------:R-:W-:Y:S02]  /*0100*/  SHF.L.U32 R6, R7, 0xc, RZ ;  /* 0x0000000c07067819 */ /* 0x000fe400000006ff */
[----:B------:R-:W-:Y:S02]  /*0110*/  SGXT R7, R8, 0x1 ;  /* 0x000000010807781a */ /* 0x000fe40000000200 */
[----:B------:R-:W-:Y:S02]  /*0120*/  IADD3 R9, R0, -R9, RZ ;  /* 0x8000000900097210 */ /* 0x000fe40007ffe0ff */
[----:B------:R-:W-:Y:S02]  /*0130*/  LEA.HI R7, R7, R0, RZ, 0x9 ;  /* 0x0000000007077211 */ /* 0x000fe400078f48ff */
[----:B------:R-:W-:Y:S01]  /*0140*/  LOP3.LUT R11, R6, 0xffe00000, RZ, 0xc0, !PT ;  /* 0xffe00000060b7812 */ /* 0x000fe200078ec0ff */
[----:B--2---:R-:W-:Y:S01]  /*0150*/  IMAD.WIDE R4, R9, 0x4, R4 ;  /* 0x0000000409047825 */ /* 0x004fe200078e0204 */
[----:B----4-:R-:W-:-:S02]  /*0160*/  LEA R8, R23, R9, 0x9 ;  /* 0x0000000917087211 */ /* 0x010fc400078e48ff */
[----:B------:R-:W-:Y:S02]  /*0170*/  LEA R7, R7, 0x200000, 0xc ;  /* 0x0020000007077811 */ /* 0x000fe400078e60ff */
[----:B------:R-:W-:Y:S02]  /*0180*/  IADD3 R11, R8, R11, RZ ;  /* 0x0000000b080b7210 */ /* 0x000fe40007ffe0ff */
[----:B------:R-:W-:Y:S02]  /*0190*/  LOP3.LUT R9, R7, 0xffe00000, RZ, 0xc0, !PT ;  /* 0xffe0000007097812 */ /* 0x000fe400078ec0ff */
[----:B------:R-:W2:Y:S01]  /*01a0*/  LDG.E.EL.128 R4, desc[UR6][R4.64] ;  /* 0x0000000604047981 */ /* 0x000ea2000c2e1d00 */
[----:B-----5:R-:W-:-:S04]  /*01b0*/  IMAD.WIDE R12, R11, 0x4, R2 ;  /* 0x000000040b0c7825 */ /* 0x020fc800078e0202 */
[----:B------:R-:W-:Y:S02]  /*01c0*/  IMAD.IADD R9, R8, 0x1, R9 ;  /* 0x0000000108097824 */ /* 0x000fe400078e0209 */
[----:B------:R-:W2:Y:S02]  /*01d0*/  LDG.E.EL.128 R12, desc[UR6][R12.64] ;  /* 0x000000060c0c7981 */ /* 0x000ea4000c2e1d00 */
[----:B------:R-:W-:-:S06]  /*01e0*/  IMAD.WIDE R8, R9, 0x4, R2 ;  /* 0x0000000409087825 */ /* 0x000fcc00078e0202 */
[----:B------:R-:W3:Y:S01]  /*01f0*/  LDG.E.EL.128 R8, desc[UR6][R8.64] ;  /* 0x0000000608087981 */ /* 0x000ee2000c2e1d00 */
[----:B------:R-:W-:-:S04]  /*0200*/  LOP3.LUT R0, R29, 0x7f, R16, 0xf8, !PT ;  /* 0x0000007f1d007812 */ /* 0x000fc800078ef810 */
[----:B------:R-:W-:-:S05]  /*0210*/  LEA R0, R0, R23, 0xc ;  /* 0x0000001700007211 */ /* 0x000fca00078e60ff */
[----:B0-----:R-:W-:-:S06]  /*0220*/  IMAD.WIDE R2, R0, 0x4, R20 ;  /* 0x0000000400027825 */ /* 0x001fcc00078e0214 */
[----:B------:R0:W4:Y:S01]  /*0230*/  LDG.E.EL R3, desc[UR6][R2.64] ;  /* 0x0000000602037981 */ /* 0x000122000c2e1900 */
[----:B------:R-:W-:-:S04]  /*0240*/  LOP3.LUT R16, R16, 0x7f, RZ, 0xc0, !PT ;  /* 0x0000007f10107812 */ /* 0x000fc800078ec0ff */
[----:B------:R-:W-:-:S04]  /*0250*/  LOP3.LUT R18, R29, 0x80, R16, 0xfe, !PT ;  /* 0x000000801d127812 */ /* 0x000fc800078efe10 */
[----:B0-----:R-:W-:-:S05]  /*0260*/  LEA R2, R18, R23, 0xc ;  /* 0x0000001712027211 */ /* 0x001fca00078e60ff */
[----:B------:R-:W-:-:S05]  /*0270*/  IMAD.WIDE R26, R2, 0x4, R20 ;  /* 0x00000004021a7825 */ /* 0x000fca00078e0214 */
[----:B------:R0:W5:Y:S01]  /*0280*/  LDG.E.EL R19, desc[UR6][R26.64] ;  /* 0x000000061a137981 */ /* 0x000162000c2e1900 */
[----:B------:R-:W1:Y:S01]  /*0290*/  S2UR UR5, SR_CgaCtaId ;  /* 0x00000000000579c3 */ /* 0x000e620000008800 */
[----:B------:R-:W-:Y:S02]  /*02a0*/  LOP3.LUT R18, R29, 0x100, R16, 0xfe, !PT ;  /* 0x000001001d127812 */ /* 0x000fe400078efe10 */
[----:B------:R-:W-:Y:S02]  /*02b0*/  LOP3.LUT R28, R29, 0x180, R16, 0xfe, !PT ;  /* 0x000001801d1c7812 */ /* 0x000fe400078efe10 */
[----:B------:R-:W-:Y:S01]  /*02c0*/  LEA R18, R18, R23, 0xc ;  /* 0x0000001712127211 */ /* 0x000fe200078e60ff */
[----:B------:R-:W-:Y:S02]  /*02d0*/  UMOV UR4, 0x400 ;  /* 0x0000040000047882 */ /* 0x000fe40000000000 */
[----:B------:R-:W-:Y:S02]  /*02e0*/  IMAD R23, R28, 0x1000, R23 ;  /* 0x000010001c177824 */ /* 0x000fe400078e0217 */
[----:B------:R-:W-:-:S05]  /*02f0*/  IMAD.WIDE R24, R18, 0x4, R20 ;  /* 0x0000000412187825 */ /* 0x000fca00078e0214 */
[----:B------:R1:W4:Y:S01]  /*0300*/  LDG.E.EL R17, desc[UR6][R24.64] ;  /* 0x0000000618117981 */ /* 0x000322000c2e1900 */
[----:B0-----:R-:W-:Y:S01]  /*0310*/  IADD3 R26, R0, 0x300000, RZ ;  /* 0x00300000001a7810 */ /* 0x001fe20007ffe0ff */
[----:B-1----:R-:W-:Y:S01]  /*0320*/  UPRMT UR4, UR5, 0x654, UR4 ;  /* 0x0000065405047896 */ /* 0x002fe20008000004 */
[----:B------:R-:W-:-:S05]  /*0330*/  IADD3 R25, R0, 0x200000, RZ ;  /* 0x0020000000197810 */ /* 0x000fca0007ffe0ff */
[----:B------:R-:W-:Y:S02]  /*0340*/  LEA R22, R22, UR4, 0x3 ;  /* 0x0000000416167c11 */ /* 0x000fe4000f8e18ff */
[----:B------:R-:W-:Y:S01]  /*0350*/  IADD3 R24, R0, 0x280000, RZ ;  /* 0x0028000000187810 */ /* 0x000fe20007ffe0ff */
[----:B--2---:R-:W-:Y:S01]  /*0360*/  FADD R29, R12, R4 ;  /* 0x000000040c1d7221 */ /* 0x004fe20000000000 */
[----:B------:R-:W-:Y:S01]  /*0370*/  FADD R27, R13, R5 ;  /* 0x000000050d1b7221 */ /* 0x000fe20000000000 */
[----:B------:R-:W-:-:S04]  /*0380*/  IMAD.WIDE R12, R23, 0x4, R20 ;  /* 0x00000004170c7825 */ /* 0x000fc800078e0214 */
[----:B---3--:R-:W-:Y:S02]  /*0390*/  FADD R8, R8, R4 ;  /* 0x0000000408087221 */ /* 0x008fe40000000000 */
[----:B------:R0:W2:Y:S04]  /*03a0*/  LDG.E.EL R4, desc[UR6][R12.64] ;  /* 0x000000060c047981 */ /* 0x0000a8000c2e1900 */
[----:B------:R1:W-:Y:S01]  /*03b0*/  STS [R22+0x8], R27 ;  /* 0x0000081b16007388 */ /* 0x0003e20000000800 */
[----:B0-----:R-:W-:-:S05]  /*03c0*/  IMAD.WIDE R12, R25, 0x4, R20 ;  /* 0x00000004190c7825 */ /* 0x001fca00078e0214 */
[----:B-1----:R0:W3:Y:S01]  /*03d0*/  LDG.E.EL R27, desc[UR6][R12.64] ;  /* 0x000000060c1b7981 */ /* 0x0020e2000c2e1900 */
[----:B------:R-:W-:Y:S01]  /*03e0*/  FADD R14, R14, R6 ;  /* 0x000000060e0e7221 */ /* 0x000fe20000000000 */
[----:B0-----:R-:W-:-:S04]  /*03f0*/  IMAD.WIDE R12, R26, 0x4, R20 ;  /* 0x000000041a0c7825 */ /* 0x001fc800078e0214 */
[----:B------:R-:W-:Y:S01]  /*0400*/  FADD R28, R15, R7 ;  /* 0x000000070f1c7221 */ /* 0x000fe20000000000 */
[----:B------:R0:W-:Y:S04]  /*0410*/  STS [R22+0x10], R14 ;  /* 0x0000100e16007388 */ /* 0x0001e80000000800 */
[----:B------:R1:W3:Y:S01]  /*0420*/  LDG.E.EL R13, desc[UR6][R12.64] ;  /* 0x000000060c0d7981 */ /* 0x0002e2000c2e1900 */
[----:B0-----:R-:W-:Y:S01]  /*0430*/  IMAD.WIDE R14, R24, 0x4, R20 ;  /* 0x00000004180e7825 */ /* 0x001fe200078e0214 */
[----:B-1----:R-:W-:-:S05]  /*0440*/  IADD3 R12, R0, 0x380000, RZ ;  /* 0x00380000000c7810 */ /* 0x002fca0007ffe0ff */
[----:B------:R0:W3:Y:S01]  /*0450*/  LDG.E.EL R14, desc[UR6][R14.64] ;  /* 0x000000060e0e7981 */ /* 0x0000e2000c2e1900 */
[----:B------:R-:W-:-:S06]  /*0460*/  IMAD.WIDE R20, R12, 0x4, R20 ;  /* 0x000000040c147825 */ /* 0x000fcc00078e0214 */
[----:B------:R1:W3:Y:S04]  /*0470*/  LDG.E.EL R20, desc[UR6][R20.64] ;  /* 0x0000000614147981 */ /* 0x0002e8000c2e1900 */
[----:B------:R0:W-:Y:S02]  /*0480*/  STS [R22+0x18], R28 ;  /* 0x0000181c16007388 */ /* 0x0001e40000000800 */
[----:B0-----:R-:W0:Y:S02]  /*0490*/  S2R R28, SR_TID.X ;  /* 0x00000000001c7919 */ /* 0x001e240000002100 */
[----:B------:R1:W-:Y:S01]  /*04a0*/  STS [R22], R29 ;  /* 0x0000001d16007388 */ /* 0x0003e20000000800 */
[----:B------:R-:W-:Y:S01]  /*04b0*/  FADD R9, R9, R5 ;  /* 0x0000000509097221 */ /* 0x000fe20000000000 */
[----:B------:R-:W-:Y:S01]  /*04c0*/  BAR.SYNC.DEFER_BLOCKING 0x0 ;  /* 0x0000000000007b1d */ /* 0x000fe20000010000 */
[----:B-1----:R-:W-:Y:S01]  /*04d0*/  FADD R29, R10, R6 ;  /* 0x000000060a1d7221 */ /* 0x002fe20000000000 */
[----:B0-----:R-:W-:-:S04]  /*04e0*/  LOP3.LUT R5, R28, 0x7f, RZ, 0xc0, !PT ;  /* 0x0000007f1c057812 */ /* 0x001fc800078ec0ff */
[----:B------:R-:W-:-:S05]  /*04f0*/  LEA R10, R5, UR4, 0x3 ;  /* 0x00000004050a7c11 */ /* 0x000fca000f8e18ff */
[----:B------:R-:W4:Y:S01]  /*0500*/  LDS R6, [R10] ;  /* 0x000000000a067984 */ /* 0x000f220000000800 */
[----:B------:R-:W-:-:S04]  /*0510*/  LOP3.LUT R15, R5, 0x80, RZ, 0xfc, !PT ;  /* 0x00000080050f7812 */ /* 0x000fc800078efcff */
[----:B------:R-:W-:Y:S02]  /*0520*/  LEA R15, R15, UR4, 0x3 ;  /* 0x000000040f0f7c11 */ /* 0x000fe4000f8e18ff */
[----:B------:R-:W-:Y:S01]  /*0530*/  LOP3.LUT R21, R5, 0x100, RZ, 0xfc, !PT ;  /* 0x0000010005157812 */ /* 0x000fe200078efcff */
[----:B----4-:R-:W-:Y:S02]  /*0540*/  FADD R3, R3, R6 ;  /* 0x0000000603037221 */ /* 0x010fe40000000000 */
[----:B------:R-:W5:Y:S01]  /*0550*/  LDS R6, [R15] ;  /* 0x000000000f067984 */ /* 0x000f620000000800 */
[----:B------:R-:W-:Y:S02]  /*0560*/  LOP3.LUT R28, R16, 0x180, RZ, 0xfc, !PT ;  /* 0x00000180101c7812 */ /* 0x000fe400078efcff */
[----:B------:R-:W-:Y:S02]  /*0570*/  LEA R21, R21, UR4, 0x3 ;  /* 0x0000000415157c11 */ /* 0x000fe4000f8e18ff */
[----:B------:R-:W-:-:S05]  /*0580*/  LEA R28, R28, UR4, 0x3 ;  /* 0x000000041c1c7c11 */ /* 0x000fca000f8e18ff */
[----:B------:R-:W-:Y:S01]  /*0590*/  LDS R5, [R28] ;  /* 0x000000001c057984 */ /* 0x000fe20000000800 */
[----:B------:R-:W-:Y:S01]  /*05a0*/  FADD R11, R11, R7 ;  /* 0x000000070b0b7221 */ /* 0x000fe20000000000 */
[----:B-----5:R-:W-:Y:S02]  /*05b0*/  FADD R19, R19, R6 ;  /* 0x0000000613137221 */ /* 0x020fe40000000000 */
[----:B------:R-:W0:Y:S01]  /*05c0*/  LDS R6, [R21] ;  /* 0x0000000015067984 */ /* 0x000e220000000800 */
[----:B------:R-:W-:Y:S06]  /*05d0*/  BAR.SYNC.DEFER_BLOCKING 0x0 ;  /* 0x0000000000007b1d */ /* 0x000fec0000010000 */
[----:B------:R-:W-:Y:S04]  /*05e0*/  STS [R22], R8 ;  /* 0x0000000816007388 */ /* 0x000fe80000000800 */
[----:B------:R1:W-:Y:S04]  /*05f0*/  STS [R22+0x8], R9 ;  /* 0x0000080916007388 */ /* 0x0003e80000000800 */
[----:B------:R-:W-:Y:S04]  /*0600*/  STS [R22+0x10], R29 ;  /* 0x0000101d16007388 */ /* 0x000fe80000000800 */
[----:B------:R-:W-:Y:S01]  /*0610*/  STS [R22+0x18], R11 ;  /* 0x0000180b16007388 */ /* 0x000fe20000000800 */
[----:B------:R-:W-:Y:S01]  /*0620*/  BAR.SYNC.DEFER_BLOCKING 0x0 ;  /* 0x0000000000007b1d */ /* 0x000fe20000010000 */
[----:B0-----:R-:W-:-:S07]  /*0630*/  FADD R17, R17, R6 ;  /* 0x0000000611117221 */ /* 0x001fce0000000000 */
[----:B------:R-:W1:Y:S01]  /*0640*/  LDC.64 R6, c[0x0][0x228] ;  /* 0x00008a00ff067b82 */ /* 0x000e620000000a00 */
[----:B------:R-:W3:Y:S04]  /*0650*/  LDS R10, [R10] ;  /* 0x000000000a0a7984 */ /* 0x000ee80000000800 */
[----:B------:R-:W-:Y:S04]  /*0660*/  LDS R15, [R15] ;  /* 0x000000000f0f7984 */ /* 0x000fe80000000800 */
[----:B------:R-:W0:Y:S04]  /*0670*/  LDS R16, [R21] ;  /* 0x0000000015107984 */ /* 0x000e280000000800 */
[----:B------:R4:W5:Y:S01]  /*0680*/  LDS R21, [R28] ;  /* 0x000000001c157984 */ /* 0x0009620000000800 */
[----:B-1----:R-:W-:-:S05]  /*0690*/  IMAD.WIDE R8, R0, 0x4, R6 ;  /* 0x0000000400087825 */ /* 0x002fca00078e0206 */
[----:B------:R-:W-:Y:S01]  /*06a0*/  STG.E desc[UR6][R8.64], R3 ;  /* 0x0000000308007986 */ /* 0x000fe2000c101906 */
[----:B----4-:R-:W-:-:S04]  /*06b0*/  IMAD.WIDE R28, R26, 0x4, R6 ;  /* 0x000000041a1c7825 */ /* 0x010fc800078e0206 */
[----:B--2---:R-:W-:Y:S01]  /*06c0*/  FADD R4, R4, R5 ;  /* 0x0000000504047221 */ /* 0x004fe20000000000 */
[----:B---3--:R-:W-:Y:S01]  /*06d0*/  FADD R27, R27, R10 ;  /* 0x0000000a1b1b7221 */ /* 0x008fe20000000000 */
[----:B------:R-:W-:-:S05]  /*06e0*/  IMAD.WIDE R10, R2, 0x4, R6 ;  /* 0x00000004020a7825 */ /* 0x000fca00078e0206 */
[----:B------:R-:W-:Y:S01]  /*06f0*/  STG.E desc[UR6][R10.64], R19 ;  /* 0x000000130a007986 */ /* 0x000fe2000c101906 */
[----:B0-----:R-:W-:Y:S01]  /*0700*/  FADD R13, R13, R16 ;  /* 0x000000100d0d7221 */ /* 0x001fe20000000000 */
[----:B------:R-:W-:Y:S01]  /*0710*/  FADD R5, R14, R15 ;  /* 0x0000000f0e057221 */ /* 0x000fe20000000000 */
[----:B------:R-:W-:-:S04]  /*0720*/  IMAD.WIDE R14, R18, 0x4, R6 ;  /* 0x00000004120e7825 */ /* 0x000fc800078e0206 */
[----:B-----5:R-:W-:Y:S01]  /*0730*/  FADD R16, R20, R21 ;  /* 0x0000001514107221 */ /* 0x020fe20000000000 */
[--C-:B------:R-:W-:Y:S01]  /*0740*/  IMAD.WIDE R20, R23, 0x4, R6.reuse ;  /* 0x0000000417147825 */ /* 0x100fe200078e0206 */
[----:B------:R-:W-:Y:S03]  /*0750*/  STG.E desc[UR6][R14.64], R17 ;  /* 0x000000110e007986 */ /* 0x000fe6000c101906 */
[--C-:B------:R-:W-:Y:S01]  /*0760*/  IMAD.WIDE R22, R25, 0x4, R6.reuse ;  /* 0x0000000419167825 */ /* 0x100fe200078e0206 */
[----:B------:R-:W-:Y:S03]  /*0770*/  STG.E desc[UR6][R20.64], R4 ;  /* 0x0000000414007986 */ /* 0x000fe6000c101906 */
[--C-:B------:R-:W-:Y:S01]  /*0780*/  IMAD.WIDE R24, R24, 0x4, R6.reuse ;  /* 0x0000000418187825 */ /* 0x100fe200078e0206 */
[----:B------:R-:W-:Y:S03]  /*0790*/  STG.E desc[UR6][R22.64], R27 ;  /* 0x0000001b16007986 */ /* 0x000fe6000c101906 */
[----:B------:R-:W-:Y:S01]  /*07a0*/  IMAD.WIDE R6, R12, 0x4, R6 ;  /* 0x000000040c067825 */ /* 0x000fe200078e0206 */
[----:B------:R-:W-:Y:S04]  /*07b0*/  STG.E desc[UR6][R24.64], R5 ;  /* 0x0000000518007986 */ /* 0x000fe8000c101906 */
[----:B------:R-:W-:Y:S04]  /*07c0*/  STG.E desc[UR6][R28.64], R13 ;  /* 0x0000000d1c007986 */ /* 0x000fe8000c101906 */
[----:B------:R-:W-:Y:S01]  /*07d0*/  STG.E desc[UR6][R6.64], R16 ;  /* 0x0000001006007986 */ /* 0x000fe2000c101906 */
[----:B------:R-:W-:Y:S05]  /*07e0*/  EXIT ;  /* 0x000000000000794d */ /* 0x000fea0003800000 */
.L_x_0:
[----:B------:R-:W-:-:S00]  /*07f0*/  BRA `(.L_x_0) ;  /* 0xfffffffc00fc7947 */ /* 0x000fc0000383ffff */
[----:B------:R-:W-:-:S00]  /*0800*/  NOP ;  /* 0x0000000000007918 */ /* 0x000fc00000000000 */
[----:B------:R-:W-:-:S00]  /*0810*/  NOP ;  /* 0x0000000000007918 */ /* 0x000fc00000000000 */
[----:B------:R-:W-:-:S00]  /*0820*/  NOP ;  /* 0x0000000000007918 */ /* 0x000fc00000000000 */
[----:B------:R-:W-:-:S00]  /*0830*/  NOP ;  /* 0x0000000000007918 */ /* 0x000fc00000000000 */
[----:B------:R-:W-:-:S00]  /*0840*/  NOP ;  /* 0x0000000000007918 */ /* 0x000fc00000000000 */
[----:B------:R-:W-:-:S00]  /*0850*/  NOP ;  /* 0x0000000000007918 */ /* 0x000fc00000000000 */
[----:B------:R-:W-:-:S00]  /*0860*/  NOP ;  /* 0x0000000000007918 */ /* 0x000fc00000000000 */
[----:B------:R-:W-:-:S00]  /*0870*/  NOP ;  /* 0x0000000000007918 */ /* 0x000fc00000000000 */
.L_x_1:


//--------------------- .nv.shared.triton_poi_fused_add_convolution_2 --------------------------
	.section	.nv.shared.triton_poi_fused_add_convolution_2,"aw",@nobits
	.sectionflags	@""
	.align	16
	.zero		1024


//--------------------- .nv.constant0.triton_poi_fused_add_convolution_2 --------------------------
	.section	.nv.constant0.triton_poi_fused_add_convolution_2,"a",@progbits
	.sectionflags	@""
	.align	4
.nv.constant0.triton_poi_fused_add_convolution_2:
	.zero		568
